	.headerflags	@"EF_CUDA_TEXMODE_UNIFIED EF_CUDA_64BIT_ADDRESS EF_CUDA_ACCELERATORS EF_CUDA_SM90 EF_CUDA_VIRTUAL_SM(EF_CUDA_SM90)"
	.elftype	@"ET_EXEC"


//--------------------- .nv.info                  --------------------------
	.section	.nv.info,"",@"SHT_CUDA_INFO"
	.align	4


	//----- nvinfo : EIATTR_REGCOUNT
	.align		4
        /*0000*/ 	.byte	0x04, 0x2f
        /*0002*/ 	.short	(.L_1 - .L_0)
	.align		4
.L_0:
        /*0004*/ 	.word	index@(triton_poi_fused_add_convolution_2)
        /*0008*/ 	.word	0x00000028


	//----- nvinfo : EIATTR_MIN_STACK_SIZE
	.align		4
.L_1:
        /*000c*/ 	.byte	0x04, 0x12
        /*000e*/ 	.short	(.L_3 - .L_2)
	.align		4
.L_2:
        /*0010*/ 	.word	index@(triton_poi_fused_add_convolution_2)
        /*0014*/ 	.word	0x00000000


	//----- nvinfo : EIATTR_FRAME_SIZE
	.align		4
.L_3:
        /*0018*/ 	.byte	0x04, 0x11
        /*001a*/ 	.short	(.L_5 - .L_4)
	.align		4
.L_4:
        /*001c*/ 	.word	index@(triton_poi_fused_add_convolution_2)
        /*0020*/ 	.word	0x00000000


	//----- nvinfo : EIATTR_MIN_STACK_SIZE
	.align		4
.L_5:
        /*0024*/ 	.byte	0x04, 0x12
        /*0026*/ 	.short	(.L_7 - .L_6)
	.align		4
.L_6:
        /*0028*/ 	.word	index@(triton_poi_fused_add_convolution_2)
        /*002c*/ 	.word	0x00000000
.L_7:


//--------------------- .nv.info.triton_poi_fused_add_convolution_2 --------------------------
	.section	.nv.info.triton_poi_fused_add_convolution_2,"",@"SHT_CUDA_INFO"
	.sectionflags	@""
	.align	4


	//----- nvinfo : EIATTR_CUDA_API_VERSION
	.align		4
        /*0000*/ 	.byte	0x04, 0x37
        /*0002*/ 	.short	(.L_9 - .L_8)
.L_8:
        /*0004*/ 	.word	0x0000007c


	//----- nvinfo : EIATTR_KPARAM_INFO
	.align		4
.L_9:
        /*0008*/ 	.byte	0x04, 0x17
        /*000a*/ 	.short	(.L_11 - .L_10)
.L_10:
        /*000c*/ 	.word	0x00000000
        /*0010*/ 	.short	0x0005
        /*0012*/ 	.short	0x0024
        /*0014*/ 	.byte	0x00, 0xf0, 0x11, 0x00


	//----- nvinfo : EIATTR_KPARAM_INFO
	.align		4
.L_11:
        /*0018*/ 	.byte	0x04, 0x17
        /*001a*/ 	.short	(.L_13 - .L_12)
.L_12:
        /*001c*/ 	.word	0x00000000
        /*0020*/ 	.short	0x0004
        /*0022*/ 	.short	0x0020
        /*0024*/ 	.byte	0x00, 0xf0, 0x11, 0x00


	//----- nvinfo : EIATTR_KPARAM_INFO
	.align		4
.L_13:
        /*0028*/ 	.byte	0x04, 0x17
        /*002a*/ 	.short	(.L_15 - .L_14)
.L_14:
        /*002c*/ 	.word	0x00000000
        /*0030*/ 	.short	0x0003
        /*0032*/ 	.short	0x0018
        /*0034*/ 	.byte	0x00, 0xf4, 0x21, 0x00


	//----- nvinfo : EIATTR_KPARAM_INFO
	.align		4
.L_15:
        /*0038*/ 	.byte	0x04, 0x17
        /*003a*/ 	.short	(.L_17 - .L_16)
.L_16:
        /*003c*/ 	.word	0x00000000
        /*0040*/ 	.short	0x0002
        /*0042*/ 	.short	0x0010
        /*0044*/ 	.byte	0x00, 0xf4, 0x21, 0x00


	//----- nvinfo : EIATTR_KPARAM_INFO
	.align		4
.L_17:
        /*0048*/ 	.byte	0x04, 0x17
        /*004a*/ 	.short	(.L_19 - .L_18)
.L_18:
        /*004c*/ 	.word	0x00000000
        /*0050*/ 	.short	0x0001
        /*0052*/ 	.short	0x0008
        /*0054*/ 	.byte	0x00, 0xf4, 0x21, 0x00


	//----- nvinfo : EIATTR_KPARAM_INFO
	.align		4
.L_19:
        /*0058*/ 	.byte	0x04, 0x17
        /*005a*/ 	.short	(.L_21 - .L_20)
.L_20:
        /*005c*/ 	.word	0x00000000
        /*0060*/ 	.short	0x0000
        /*0062*/ 	.short	0x0000
        /*0064*/ 	.byte	0x00, 0xf4, 0x21, 0x00


	//----- nvinfo : EIATTR_SPARSE_MMA_MASK
	.align		4
.L_21:
        /*0068*/ 	.byte	0x03, 0x50
        /*006a*/ 	.short	0x0000


	//----- nvinfo : EIATTR_MAXREG_COUNT
	.align		4
        /*006c*/ 	.byte	0x03, 0x1b
        /*006e*/ 	.short	0x00ff


	//----- nvinfo : EIATTR_EXIT_INSTR_OFFSETS
	.align		4
        /*0070*/ 	.byte	0x04, 0x1c
        /*0072*/ 	.short	(.L_23 - .L_22)


	//   ....[0]....
.L_22:
        /*0074*/ 	.word	0x00000a80


	//----- nvinfo : EIATTR_REQNTID
	.align		4
.L_23:
        /*0078*/ 	.byte	0x04, 0x10
        /*007a*/ 	.short	(.L_25 - .L_24)
.L_24:
        /*007c*/ 	.word	0x00000100
        /*0080*/ 	.word	0x00000001
        /*0084*/ 	.word	0x00000001


	//----- nvinfo : EIATTR_CBANK_PARAM_SIZE
	.align		4
.L_25:
        /*0088*/ 	.byte	0x03, 0x19
        /*008a*/ 	.short	0x0028


	//----- nvinfo : EIATTR_PARAM_CBANK
	.align		4
        /*008c*/ 	.byte	0x04, 0x0a
        /*008e*/ 	.short	(.L_27 - .L_26)
	.align		4
.L_26:
        /*0090*/ 	.word	index@(.nv.constant0.triton_poi_fused_add_convolution_2)
        /*0094*/ 	.short	0x0210
        /*0096*/ 	.short	0x0028


	//----- nvinfo : EIATTR_SW_WAR
	.align		4
.L_27:
        /*0098*/ 	.byte	0x04, 0x36
        /*009a*/ 	.short	(.L_29 - .L_28)
.L_28:
        /*009c*/ 	.word	0x00000008
.L_29:


//--------------------- .nv.callgraph             --------------------------
	.section	.nv.callgraph,"",@"SHT_CUDA_CALLGRAPH"
	.align	4
	.sectionentsize	8
	.align		4
        /*0000*/ 	.word	0x00000000
	.align		4
        /*0004*/ 	.word	0xffffffff
	.align		4
        /*0008*/ 	.word	0x00000000
	.align		4
        /*000c*/ 	.word	0xfffffffe
	.align		4
        /*0010*/ 	.word	0x00000000
	.align		4
        /*0014*/ 	.word	0xfffffffd
	.align		4
        /*0018*/ 	.word	0x00000000
	.align		4
        /*001c*/ 	.word	0xfffffffc


//--------------------- .text.triton_poi_fused_add_convolution_2 --------------------------
	.section	.text.triton_poi_fused_add_convolution_2,"ax",@progbits
	.sectionflags	@"SHF_BARRIERS=1"
	.align	128
        .global         triton_poi_fused_add_convolution_2
        .type           triton_poi_fused_add_convolution_2,@function
        .size           triton_poi_fused_add_convolution_2,(.L_x_1 - triton_poi_fused_add_convolution_2)
        .other          triton_poi_fused_add_convolution_2,@"STO_CUDA_ENTRY STV_DEFAULT"
triton_poi_fused_add_convolution_2:
.text.triton_poi_fused_add_convolution_2:
[----:B------:R-:W-:Y:S01]  /*0000*/  LDC R1, c[0x0][0x28] ;  /* 0x00000a00ff017b82 */ /* 0x000fe20000000800 */
[----:B------:R-:W1:Y:S07]  /*0010*/  S2R R0, SR_TID.X ;  /* 0x0000000000007919 */ /* 0x000e6e0000002100 */
[----:B------:R-:W2:Y:S01]  /*0020*/  LDC.64 R4, c[0x0][0x218] ;  /* 0x00008600ff047b82 */ /* 0x000ea20000000a00 */
[----:B------:R-:W-:Y:S01]  /*0030*/  ULDC.64 UR6, c[0x0][0x208] ;  /* 0x0000820000067ab9 */ /* 0x000fe20000000a00 */
[----:B------:R-:W3:Y:S01]  /*0040*/  S2R R2, SR_CTAID.Y ;  /* 0x0000000000027919 */ /* 0x000ee20000002600 */
[----:B------:R-:W4:Y:S05]  /*0050*/  S2R R30, SR_CTAID.X ;  /* 0x00000000001e7919 */ /* 0x000f2a0000002500 */
[----:B------:R-:W5:Y:S08]  /*0060*/  LDC.64 R8, c[0x0][0x210] ;  /* 0x00008400ff087b82 */ /* 0x000f700000000a00 */
[----:B------:R-:W2:Y:S01]  /*0070*/  S2UR UR5, SR_CgaCtaId ;  /* 0x00000000000579c3 */ /* 0x000ea20000008800 */
[----:B------:R-:W-:-:S07]  /*0080*/  UMOV UR4, 0x400 ;  /* 0x0000040000047882 */ /* 0x000fce0000000000 */
[----:B------:R-:W5:Y:S01]  /*0090*/  LDC.64 R32, c[0x0][0x220] ;  /* 0x00008800ff207b82 */ /* 0x000f620000000a00 */
[----:B-1----:R-:W-:Y:S01]  /*00a0*/  IMAD.SHL.U32 R3, R0, 0x4, RZ ;  /* 0x0000000400037824 */ /* 0x002fe200078e00ff */
[----:B------:R-:W-:Y:S02]  /*00b0*/  SHF.R.U32.HI R25, RZ, 0x4, R0 ;  /* 0x00000004ff197819 */ /* 0x000fe40000011600 */
[----:B---3--:R-:W-:Y:S02]  /*00c0*/  SHF.L.U32 R26, R2, 0x6, RZ ;  /* 0x00000006021a7819 */ /* 0x008fe400000006ff */
[----:B------:R-:W-:Y:S02]  /*00d0*/  SHF.R.S32.HI R7, RZ, 0x19, R2 ;  /* 0x00000019ff077819 */ /* 0x000fe40000011402 */
[----:B------:R-:W-:Y:S02]  /*00e0*/  LOP3.LUT R2, R26, 0x3c, R3, 0xf8, !PT ;  /* 0x0000003c1a027812 */ /* 0x000fe400078ef803 */
[----:B------:R-:W-:-:S02]  /*00f0*/  SGXT R7, R7, 0x1 ;  /* 0x000000010707781a */ /* 0x000fc40000000200 */
[----:B----4-:R-:W-:Y:S02]  /*0100*/  SHF.L.U32 R30, R30, 0x6, RZ ;  /* 0x000000061e1e7819 */ /* 0x010fe400000006ff */
[----:B------:R-:W-:Y:S02]  /*0110*/  LEA.HI R7, R7, R2, RZ, 0x9 ;  /* 0x0000000207077211 */ /* 0x000fe400078f48ff */
[----:B------:R-:W-:Y:S02]  /*0120*/  SGXT.U32 R25, R25, 0x4 ;  /* 0x000000041919781a */ /* 0x000fe40000000000 */
[C---:B------:R-:W-:Y:S02]  /*0130*/  LOP3.LUT R11, R7.reuse, 0xfffffe00, RZ, 0xc0, !PT ;  /* 0xfffffe00070b7812 */ /* 0x040fe400078ec0ff */
[----:B------:R-:W-:-:S03]  /*0140*/  SHF.L.U32 R7, R7, 0xc, RZ ;  /* 0x0000000c07077819 */ /* 0x000fc600000006ff */
[----:B------:R-:W-:Y:S01]  /*0150*/  IMAD.IADD R11, R2, 0x1, -R11 ;  /* 0x00000001020b7824 */ /* 0x000fe200078e0a0b */
[----:B------:R-:W-:Y:S02]  /*0160*/  LOP3.LUT R10, R7, 0xffe00000, RZ, 0xc0, !PT ;  /* 0xffe00000070a7812 */ /* 0x000fe400078ec0ff */
[----:B------:R-:W-:Y:S01]  /*0170*/  LOP3.LUT R7, R30, R25, RZ, 0xfc, !PT ;  /* 0x000000191e077212 */ /* 0x000fe200078efcff */
[----:B--2---:R-:W-:-:S04]  /*0180*/  IMAD.WIDE R4, R11, 0x4, R4 ;  /* 0x000000040b047825 */ /* 0x004fc800078e0204 */
[----:B------:R-:W-:Y:S01]  /*0190*/  IMAD.IADD R10, R11, 0x1, R10 ;  /* 0x000000010b0a7824 */ /* 0x000fe200078e020a */
[----:B------:R-:W-:-:S04]  /*01a0*/  LOP3.LUT R11, R30, 0x10, R25, 0xfe, !PT ;  /* 0x000000101e0b7812 */ /* 0x000fc800078efe19 */
[-C--:B------:R-:W-:Y:S02]  /*01b0*/  LEA R7, R7, R10.reuse, 0x9 ;  /* 0x0000000a07077211 */ /* 0x080fe400078e48ff */
[----:B------:R-:W-:-:S03]  /*01c0*/  LEA R11, R11, R10, 0x9 ;  /* 0x0000000a0b0b7211 */ /* 0x000fc600078e48ff */
[--C-:B-----5:R-:W-:Y:S02]  /*01d0*/  IMAD.WIDE R12, R7, 0x4, R8.reuse ;  /* 0x00000004070c7825 */ /* 0x120fe400078e0208 */
[----:B------:R-:W2:Y:S02]  /*01e0*/  LDG.E.EL.128 R4, desc[UR6][R4.64] ;  /* 0x0000000604047981 */ /* 0x000ea4000c2e1d00 */
[----:B------:R-:W-:Y:S02]  /*01f0*/  IMAD.WIDE R20, R11, 0x4, R8 ;  /* 0x000000040b147825 */ /* 0x000fe400078e0208 */
[----:B------:R-:W2:Y:S01]  /*0200*/  LDG.E.EL.128 R12, desc[UR6][R12.64] ;  /* 0x000000060c0c7981 */ /* 0x000ea2000c2e1d00 */
[----:B0-----:R-:W-:Y:S01]  /*0210*/  UPRMT UR4, UR5, 0x654, UR4 ;  /* 0x0000065405047896 */ /* 0x001fe20008000004 */
[----:B------:R-:W-:Y:S02]  /*0220*/  IMAD.SHL.U32 R2, R0, 0x100, RZ ;  /* 0x0000010000027824 */ /* 0x000fe400078e00ff */
[----:B------:R-:W3:Y:S03]  /*0230*/  LDG.E.EL.128 R20, desc[UR6][R20.64] ;  /* 0x0000000614147981 */ /* 0x000ee6000c2e1d00 */
[----:B------:R-:W-:-:S04]  /*0240*/  LOP3.LUT R16, R2, 0xf00, RZ, 0xc0, !PT ;  /* 0x00000f0002107812 */ /* 0x000fc800078ec0ff */
[C---:B------:R-:W-:Y:S02]  /*0250*/  LOP3.LUT R2, R16.reuse, R25, RZ, 0xfc, !PT ;  /* 0x0000001910027212 */ /* 0x040fe400078efcff */
[C---:B------:R-:W-:Y:S02]  /*0260*/  LEA.HI R11, R16.reuse, UR4, RZ, 0x1c ;  /* 0x00000004100b7c11 */ /* 0x040fe4000f8fe0ff */
[C---:B------:R-:W-:Y:S02]  /*0270*/  LOP3.LUT R17, R16.reuse, 0x40, RZ, 0xfc, !PT ;  /* 0x0000004010117812 */ /* 0x040fe400078efcff */
[----:B------:R-:W-:Y:S01]  /*0280*/  LOP3.LUT R18, R16, 0x80, RZ, 0xfc, !PT ;  /* 0x0000008010127812 */ /* 0x000fe200078efcff */
[----:B------:R-:W-:Y:S01]  /*0290*/  IMAD R24, R2, 0x4, R11 ;  /* 0x0000000402187824 */ /* 0x000fe200078e020b */
[----:B------:R-:W-:Y:S02]  /*02a0*/  LEA.HI R17, R17, UR4, RZ, 0x1c ;  /* 0x0000000411117c11 */ /* 0x000fe4000f8fe0ff */
[----:B------:R-:W-:-:S02]  /*02b0*/  LOP3.LUT R11, R30, 0x20, R25, 0xfe, !PT ;  /* 0x000000201e0b7812 */ /* 0x000fc400078efe19 */
[----:B------:R-:W-:Y:S02]  /*02c0*/  LEA R29, R2, R17, 0x2 ;  /* 0x00000011021d7211 */ /* 0x000fe400078e10ff */
[-C--:B------:R-:W-:Y:S02]  /*02d0*/  LEA R17, R11, R10.reuse, 0x9 ;  /* 0x0000000a0b117211 */ /* 0x080fe400078e48ff */
[----:B------:R-:W-:Y:S02]  /*02e0*/  LOP3.LUT R16, R16, 0xc0, RZ, 0xfc, !PT ;  /* 0x000000c010107812 */ /* 0x000fe400078efcff */
[----:B------:R-:W-:Y:S02]  /*02f0*/  LOP3.LUT R11, R30, 0x30, R25, 0xfe, !PT ;  /* 0x000000301e0b7812 */ /* 0x000fe400078efe19 */
[----:B------:R-:W-:Y:S01]  /*0300*/  LEA.HI R27, R16, UR4, RZ, 0x1c ;  /* 0x00000004101b7c11 */ /* 0x000fe2000f8fe0ff */
[----:B------:R-:W-:Y:S01]  /*0310*/  IMAD.WIDE R16, R17, 0x4, R8 ;  /* 0x0000000411107825 */ /* 0x000fe200078e0208 */
[----:B------:R-:W-:-:S02]  /*0320*/  LEA R11, R11, R10, 0x9 ;  /* 0x0000000a0b0b7211 */ /* 0x000fc400078e48ff */
[----:B------:R-:W-:-:S03]  /*0330*/  LEA.HI R19, R18, UR4, RZ, 0x1c ;  /* 0x0000000412137c11 */ /* 0x000fc6000f8fe0ff */
[----:B------:R-:W-:Y:S01]  /*0340*/  IMAD.WIDE R8, R11, 0x4, R8 ;  /* 0x000000040b087825 */ /* 0x000fe200078e0208 */
[C---:B------:R-:W-:Y:S02]  /*0350*/  LEA R28, R2.reuse, R19, 0x2 ;  /* 0x00000013021c7211 */ /* 0x040fe400078e10ff */
[----:B------:R-:W4:Y:S04]  /*0360*/  LDG.E.EL.128 R16, desc[UR6][R16.64] ;  /* 0x0000000610107981 */ /* 0x000f28000c2e1d00 */
[----:B------:R-:W5:Y:S01]  /*0370*/  LDG.E.EL.128 R8, desc[UR6][R8.64] ;  /* 0x0000000608087981 */ /* 0x000f62000c2e1d00 */
[----:B------:R-:W-:Y:S02]  /*0380*/  IMAD R2, R2, 0x4, R27 ;  /* 0x0000000402027824 */ /* 0x000fe400078e021b */
[----:B--2---:R-:W-:Y:S01]  /*0390*/  FADD R27, R12, R4 ;  /* 0x000000040c1b7221 */ /* 0x004fe20000000000 */
[----:B------:R-:W-:Y:S01]  /*03a0*/  FADD R12, R13, R5 ;  /* 0x000000050d0c7221 */ /* 0x000fe20000000000 */
[----:B------:R-:W-:-:S03]  /*03b0*/  FADD R13, R14, R6 ;  /* 0x000000060e0d7221 */ /* 0x000fc60000000000 */
[----:B------:R-:W-:Y:S01]  /*03c0*/  STS [R24], R27 ;  /* 0x0000001b18007388 */ /* 0x000fe20000000800 */
[----:B---3--:R-:W-:Y:S01]  /*03d0*/  FADD R31, R20, R4 ;  /* 0x00000004141f7221 */ /* 0x008fe20000000000 */
[----:B------:R-:W-:Y:S02]  /*03e0*/  LOP3.LUT R20, R30, 0x3c, R3, 0xf8, !PT ;  /* 0x0000003c1e147812 */ /* 0x000fe400078ef803 */
[----:B------:R-:W-:Y:S04]  /*03f0*/  STS [R29+0x100], R12 ;  /* 0x0001000c1d007388 */ /* 0x000fe80000000800 */
[----:B------:R0:W-:Y:S01]  /*0400*/  STS [R28+0x200], R13 ;  /* 0x0002000d1c007388 */ /* 0x0001e20000000800 */
[----:B------:R-:W-:Y:S01]  /*0410*/  FADD R15, R15, R7 ;  /* 0x000000070f0f7221 */ /* 0x000fe20000000000 */
[----:B0-----:R-:W-:Y:S01]  /*0420*/  LOP3.LUT R13, R26, R25, RZ, 0xfc, !PT ;  /* 0x000000191a0d7212 */ /* 0x001fe200078efcff */
[----:B------:R-:W-:-:S04]  /*0430*/  FADD R14, R21, R5 ;  /* 0x00000005150e7221 */ /* 0x000fc80000000000 */
[----:B------:R-:W-:Y:S01]  /*0440*/  IMAD R30, R13, 0x1000, R20 ;  /* 0x000010000d1e7824 */ /* 0x000fe200078e0214 */
[----:B------:R-:W-:Y:S03]  /*0450*/  STS [R2+0x300], R15 ;  /* 0x0003000f02007388 */ /* 0x000fe60000000800 */
[----:B------:R-:W-:Y:S01]  /*0460*/  IMAD.WIDE R12, R30, 0x4, R32 ;  /* 0x000000041e0c7825 */ /* 0x000fe200078e0220 */
[----:B------:R-:W-:Y:S04]  /*0470*/  STS [R24+0x40], R31 ;  /* 0x0000401f18007388 */ /* 0x000fe80000000800 */
[----:B------:R0:W-:Y:S04]  /*0480*/  STS [R29+0x140], R14 ;  /* 0x0001400e1d007388 */ /* 0x0001e80000000800 */
[----:B0-----:R-:W2:Y:S01]  /*0490*/  LDG.E.EL.128 R12, desc[UR6][R12.64] ;  /* 0x000000060c0c7981 */ /* 0x001ea2000c2e1d00 */
[----:B------:R-:W-:Y:S01]  /*04a0*/  FADD R21, R22, R6 ;  /* 0x0000000616157221 */ /* 0x000fe20000000000 */
[----:B----4-:R-:W-:Y:S01]  /*04b0*/  FADD R22, R17, R5 ;  /* 0x0000000511167221 */ /* 0x010fe20000000000 */
[----:B------:R-:W-:Y:S01]  /*04c0*/  LOP3.LUT R17, R26, 0x10, R25, 0xfe, !PT ;  /* 0x000000101a117812 */ /* 0x000fe200078efe19 */
[--C-:B------:R-:W-:Y:S01]  /*04d0*/  FADD R27, R16, R4.reuse ;  /* 0x00000004101b7221 */ /* 0x100fe20000000000 */
[----:B-----5:R-:W-:-:S02]  /*04e0*/  FADD R37, R8, R4 ;  /* 0x0000000408257221 */ /* 0x020fc40000000000 */
[----:B------:R-:W-:-:S05]  /*04f0*/  LEA R4, R17, R20, 0xc ;  /* 0x0000001411047211 */ /* 0x000fca00078e60ff */
[----:B------:R-:W-:-:S04]  /*0500*/  IMAD.WIDE R16, R4, 0x4, R32 ;  /* 0x0000000404107825 */ /* 0x000fc800078e0220 */
[----:B------:R-:W-:Y:S01]  /*0510*/  FADD R31, R18, R6 ;  /* 0x00000006121f7221 */ /* 0x000fe20000000000 */
[--C-:B------:R-:W-:Y:S02]  /*0520*/  FADD R35, R19, R7.reuse ;  /* 0x0000000713237221 */ /* 0x100fe40000000000 */
[----:B------:R-:W3:Y:S01]  /*0530*/  LDG.E.EL.128 R16, desc[UR6][R16.64] ;  /* 0x0000000610107981 */ /* 0x000ee2000c2e1d00 */
[----:B------:R-:W-:-:S03]  /*0540*/  FADD R23, R23, R7 ;  /* 0x0000000717177221 */ /* 0x000fc60000000000 */
[----:B------:R0:W-:Y:S01]  /*0550*/  STS [R28+0x240], R21 ;  /* 0x000240151c007388 */ /* 0x0001e20000000800 */
[----:B------:R-:W-:-:S03]  /*0560*/  FADD R34, R9, R5 ;  /* 0x0000000509227221 */ /* 0x000fc60000000000 */
[----:B------:R-:W-:Y:S01]  /*0570*/  STS [R2+0x340], R23 ;  /* 0x0003401702007388 */ /* 0x000fe20000000800 */
[----:B0-----:R-:W-:Y:S02]  /*0580*/  LOP3.LUT R21, R26, 0x20, R25, 0xfe, !PT ;  /* 0x000000201a157812 */ /* 0x001fe400078efe19 */
[----:B------:R-:W-:Y:S01]  /*0590*/  LOP3.LUT R25, R26, 0x30, R25, 0xfe, !PT ;  /* 0x000000301a197812 */ /* 0x000fe200078efe19 */
[----:B------:R-:W-:Y:S01]  /*05a0*/  STS [R24+0x80], R27 ;  /* 0x0000801b18007388 */ /* 0x000fe20000000800 */
[----:B------:R-:W-:-:S03]  /*05b0*/  LEA R8, R21, R20, 0xc ;  /* 0x0000001415087211 */ /* 0x000fc600078e60ff */
[----:B------:R0:W-:Y:S01]  /*05c0*/  STS [R29+0x180], R22 ;  /* 0x000180161d007388 */ /* 0x0001e20000000800 */
[----:B------:R-:W-:-:S03]  /*05d0*/  IMAD R5, R25, 0x1000, R20 ;  /* 0x0000100019057824 */ /* 0x000fc600078e0214 */
[----:B------:R-:W-:Y:S01]  /*05e0*/  STS [R28+0x280], R31 ;  /* 0x0002801f1c007388 */ /* 0x000fe20000000800 */
[----:B------:R-:W-:-:S03]  /*05f0*/  IMAD.WIDE R20, R8, 0x4, R32 ;  /* 0x0000000408147825 */ /* 0x000fc600078e0220 */
[----:B------:R-:W-:Y:S04]  /*0600*/  STS [R2+0x380], R35 ;  /* 0x0003802302007388 */ /* 0x000fe80000000800 */
[----:B------:R1:W-:Y:S04]  /*0610*/  STS [R24+0xc0], R37 ;  /* 0x0000c02518007388 */ /* 0x0003e80000000800 */
[----:B0-----:R-:W4:Y:S01]  /*0620*/  LDG.E.EL.128 R20, desc[UR6][R20.64] ;  /* 0x0000000614147981 */ /* 0x001f22000c2e1d00 */
[----:B-1----:R-:W-:-:S06]  /*0630*/  IMAD.WIDE R24, R5, 0x4, R32 ;  /* 0x0000000405187825 */ /* 0x002fcc00078e0220 */
[----:B------:R-:W5:Y:S01]  /*0640*/  LDG.E.EL.128 R24, desc[UR6][R24.64] ;  /* 0x0000000618187981 */ /* 0x000f62000c2e1d00 */
[----:B------:R-:W-:Y:S01]  /*0650*/  FADD R9, R10, R6 ;  /* 0x000000060a097221 */ /* 0x000fe20000000000 */
[----:B------:R-:W-:Y:S02]  /*0660*/  FADD R11, R11, R7 ;  /* 0x000000070b0b7221 */ /* 0x000fe40000000000 */
[----:B------:R0:W-:Y:S04]  /*0670*/  STS [R29+0x1c0], R34 ;  /* 0x0001c0221d007388 */ /* 0x0001e80000000800 */
[----:B------:R-:W-:Y:S04]  /*0680*/  STS [R28+0x2c0], R9 ;  /* 0x0002c0091c007388 */ /* 0x000fe80000000800 */
[----:B------:R-:W-:Y:S01]  /*0690*/  STS [R2+0x3c0], R11 ;  /* 0x0003c00b02007388 */ /* 0x000fe20000000800 */
[----:B------:R-:W-:-:S04]  /*06a0*/  SHF.R.U32.HI R0, RZ, 0x2, R0 ;  /* 0x00000002ff007819 */ /* 0x000fc80000011600 */
[----:B------:R-:W-:Y:S02]  /*06b0*/  LOP3.LUT R0, R0, 0x3c, RZ, 0xc0, !PT ;  /* 0x0000003c00007812 */ /* 0x000fe400078ec0ff */
[----:B------:R-:W-:Y:S02]  /*06c0*/  LOP3.LUT R3, R3, 0x3fc, RZ, 0xc0, !PT ;  /* 0x000003fc03037812 */ /* 0x000fe400078ec0ff */
[----:B------:R-:W-:-:S04]  /*06d0*/  IADD3 R0, R0, UR4, RZ ;  /* 0x0000000400007c10 */ /* 0x000fc8000fffe0ff */
[----:B0-----:R-:W-:Y:S01]  /*06e0*/  LEA R29, R3, R0, 0x2 ;  /* 0x00000000031d7211 */ /* 0x001fe200078e10ff */
[----:B------:R-:W-:Y:S06]  /*06f0*/  BAR.SYNC.DEFER_BLOCKING 0x0 ;  /* 0x0000000000007b1d */ /* 0x000fec0000010000 */
[----:B------:R-:W2:Y:S04]  /*0700*/  LDS R10, [R29+0x4] ;  /* 0x000004001d0a7984 */ /* 0x000ea80000000800 */
[----:B------:R-:W0:Y:S04]  /*0710*/  LDS R7, [R29] ;  /* 0x000000001d077984 */ /* 0x000e280000000800 */
[----:B------:R-:W1:Y:S04]  /*0720*/  LDS R9, [R29+0x8] ;  /* 0x000008001d097984 */ /* 0x000e680000000800 */
[----:B------:R-:W0:Y:S01]  /*0730*/  LDS R0, [R29+0xc] ;  /* 0x00000c001d007984 */ /* 0x000e220000000800 */
[----:B--2---:R-:W-:Y:S01]  /*0740*/  FADD R13, R13, R10 ;  /* 0x0000000a0d0d7221 */ /* 0x004fe20000000000 */
[----:B------:R-:W-:-:S04]  /*0750*/  LOP3.LUT R10, R3, 0x400, RZ, 0xfc, !PT ;  /* 0x00000400030a7812 */ /* 0x000fc800078efcff */
[----:B------:R-:W-:-:S04]  /*0760*/  SHF.R.U32.HI R10, RZ, 0x4, R10 ;  /* 0x00000004ff0a7819 */ /* 0x000fc8000001160a */
[----:B------:R-:W-:Y:S01]  /*0770*/  LOP3.LUT R10, R10, 0x7c, RZ, 0xc0, !PT ;  /* 0x0000007c0a0a7812 */ /* 0x000fe200078ec0ff */
[----:B0-----:R-:W-:Y:S01]  /*0780*/  FADD R12, R12, R7 ;  /* 0x000000070c0c7221 */ /* 0x001fe20000000000 */
[----:B-1----:R-:W-:Y:S01]  /*0790*/  FADD R14, R14, R9 ;  /* 0x000000090e0e7221 */ /* 0x002fe20000000000 */
[----:B------:R-:W0:Y:S02]  /*07a0*/  LDC.64 R6, c[0x0][0x228] ;  /* 0x00008a00ff067b82 */ /* 0x000e240000000a00 */
[----:B------:R-:W-:-:S05]  /*07b0*/  VIADD R2, R10, UR4 ;  /* 0x000000040a027c36 */ /* 0x000fca0008000000 */
[----:B------:R-:W-:-:S05]  /*07c0*/  LEA R9, R3, R2, 0x2 ;  /* 0x0000000203097211 */ /* 0x000fca00078e10ff */
[----:B------:R-:W3:Y:S04]  /*07d0*/  LDS R29, [R9+0x1008] ;  /* 0x00100800091d7984 */ /* 0x000ee80000000800 */
[----:B------:R-:W1:Y:S01]  /*07e0*/  LDS R2, [R9+0x100c] ;  /* 0x00100c0009027984 */ /* 0x000e620000000800 */
[----:B------:R-:W-:Y:S01]  /*07f0*/  FADD R15, R15, R0 ;  /* 0x000000000f0f7221 */ /* 0x000fe20000000000 */
[C---:B------:R-:W-:Y:S02]  /*0800*/  LOP3.LUT R0, R3.reuse, 0x800, RZ, 0xfc, !PT ;  /* 0x0000080003007812 */ /* 0x040fe400078efcff */
[----:B------:R-:W2:Y:S01]  /*0810*/  LDS R31, [R9+0x1000] ;  /* 0x00100000091f7984 */ /* 0x000ea20000000800 */
[----:B0-----:R-:W-:Y:S01]  /*0820*/  IMAD.WIDE R10, R30, 0x4, R6 ;  /* 0x000000041e0a7825 */ /* 0x001fe200078e0206 */
[----:B------:R-:W-:-:S02]  /*0830*/  LOP3.LUT R30, R3, 0xc00, RZ, 0xfc, !PT ;  /* 0x00000c00031e7812 */ /* 0x000fc400078efcff */
[----:B------:R0:W2:Y:S01]  /*0840*/  LDS R28, [R9+0x1004] ;  /* 0x00100400091c7984 */ /* 0x0000a20000000800 */
[----:B------:R-:W-:Y:S02]  /*0850*/  SHF.R.U32.HI R0, RZ, 0x4, R0 ;  /* 0x00000004ff007819 */ /* 0x000fe40000011600 */
[----:B------:R-:W-:Y:S02]  /*0860*/  SHF.R.U32.HI R30, RZ, 0x4, R30 ;  /* 0x00000004ff1e7819 */ /* 0x000fe4000001161e */
[----:B------:R-:W-:Y:S02]  /*0870*/  LOP3.LUT R0, R0, 0xbc, RZ, 0xc0, !PT ;  /* 0x000000bc00007812 */ /* 0x000fe400078ec0ff */
[----:B------:R-:W-:Y:S02]  /*0880*/  LOP3.LUT R30, R30, 0xfc, RZ, 0xc0, !PT ;  /* 0x000000fc1e1e7812 */ /* 0x000fe400078ec0ff */
[----:B------:R-:W-:-:S03]  /*0890*/  IADD3 R0, R0, UR4, RZ ;  /* 0x0000000400007c10 */ /* 0x000fc6000fffe0ff */
[----:B------:R-:W-:Y:S01]  /*08a0*/  VIADD R30, R30, UR4 ;  /* 0x000000041e1e7c36 */ /* 0x000fe20008000000 */
[C---:B------:R-:W-:Y:S01]  /*08b0*/  LEA R0, R3.reuse, R0, 0x2 ;  /* 0x0000000003007211 */ /* 0x040fe200078e10ff */
[----:B------:R4:W-:Y:S03]  /*08c0*/  STG.E.128 desc[UR6][R10.64], R12 ;  /* 0x0000000c0a007986 */ /* 0x0009e6000c101d06 */
[----:B------:R-:W-:Y:S01]  /*08d0*/  LEA R3, R3, R30, 0x2 ;  /* 0x0000001e03037211 */ /* 0x000fe200078e10ff */
[----:B0-----:R-:W-:Y:S01]  /*08e0*/  IMAD.WIDE R8, R8, 0x4, R6 ;  /* 0x0000000408087825 */ /* 0x001fe200078e0206 */
[----:B------:R-:W0:Y:S04]  /*08f0*/  LDS R14, [R0+0x2004] ;  /* 0x00200400000e7984 */ /* 0x000e280000000800 */
[----:B------:R-:W5:Y:S01]  /*0900*/  LDS R15, [R0+0x2008] ;  /* 0x00200800000f7984 */ /* 0x000f620000000800 */
[----:B---3--:R-:W-:-:S03]  /*0910*/  FADD R18, R18, R29 ;  /* 0x0000001d12127221 */ /* 0x008fc60000000000 */
[----:B------:R-:W3:Y:S01]  /*0920*/  LDS R12, [R0+0x200c] ;  /* 0x00200c00000c7984 */ /* 0x000ee20000000800 */
[----:B-1----:R-:W-:-:S03]  /*0930*/  FADD R19, R19, R2 ;  /* 0x0000000213137221 */ /* 0x002fc60000000000 */
[----:B------:R-:W1:Y:S01]  /*0940*/  LDS R29, [R0+0x2000] ;  /* 0x00200000001d7984 */ /* 0x000e620000000800 */
[----:B----4-:R-:W-:-:S03]  /*0950*/  IMAD.WIDE R10, R4, 0x4, R6 ;  /* 0x00000004040a7825 */ /* 0x010fc600078e0206 */
[----:B------:R-:W4:Y:S01]  /*0960*/  LDS R13, [R3+0x3000] ;  /* 0x00300000030d7984 */ /* 0x000f220000000800 */
[----:B------:R-:W-:-:S03]  /*0970*/  IMAD.WIDE R6, R5, 0x4, R6 ;  /* 0x0000000405067825 */ /* 0x000fc600078e0206 */
[----:B------:R-:W4:Y:S04]  /*0980*/  LDS R4, [R3+0x3004] ;  /* 0x0030040003047984 */ /* 0x000f280000000800 */
[----:B------:R-:W4:Y:S04]  /*0990*/  LDS R5, [R3+0x3008] ;  /* 0x0030080003057984 */ /* 0x000f280000000800 */
[----:B------:R-:W4:Y:S01]  /*09a0*/  LDS R2, [R3+0x300c] ;  /* 0x00300c0003027984 */ /* 0x000f220000000800 */
[----:B--2---:R-:W-:Y:S01]  /*09b0*/  FADD R16, R16, R31 ;  /* 0x0000001f10107221 */ /* 0x004fe20000000000 */
[----:B------:R-:W-:-:S05]  /*09c0*/  FADD R17, R17, R28 ;  /* 0x0000001c11117221 */ /* 0x000fca0000000000 */
[----:B------:R-:W-:Y:S01]  /*09d0*/  STG.E.128 desc[UR6][R10.64], R16 ;  /* 0x000000100a007986 */ /* 0x000fe2000c101d06 */
[----:B0-----:R-:W-:Y:S01]  /*09e0*/  FADD R21, R21, R14 ;  /* 0x0000000e15157221 */ /* 0x001fe20000000000 */
[----:B-----5:R-:W-:Y:S01]  /*09f0*/  FADD R22, R22, R15 ;  /* 0x0000000f16167221 */ /* 0x020fe20000000000 */
[----:B---3--:R-:W-:Y:S01]  /*0a00*/  FADD R23, R23, R12 ;  /* 0x0000000c17177221 */ /* 0x008fe20000000000 */
[----:B-1----:R-:W-:Y:S01]  /*0a10*/  FADD R20, R20, R29 ;  /* 0x0000001d14147221 */ /* 0x002fe20000000000 */
[----:B----4-:R-:W-:Y:S01]  /*0a20*/  FADD R24, R24, R13 ;  /* 0x0000000d18187221 */ /* 0x010fe20000000000 */
[----:B------:R-:W-:Y:S01]  /*0a30*/  FADD R25, R25, R4 ;  /* 0x0000000419197221 */ /* 0x000fe20000000000 */
[----:B------:R-:W-:Y:S01]  /*0a40*/  FADD R26, R26, R5 ;  /* 0x000000051a1a7221 */ /* 0x000fe20000000000 */
[----:B------:R-:W-:Y:S01]  /*0a50*/  FADD R27, R27, R2 ;  /* 0x000000021b1b7221 */ /* 0x000fe20000000000 */
[----:B------:R-:W-:Y:S04]  /*0a60*/  STG.E.128 desc[UR6][R8.64], R20 ;  /* 0x0000001408007986 */ /* 0x000fe8000c101d06 */
[----:B------:R-:W-:Y:S01]  /*0a70*/  STG.E.128 desc[UR6][R6.64], R24 ;  /* 0x0000001806007986 */ /* 0x000fe2000c101d06 */
[----:B------:R-:W-:Y:S05]  /*0a80*/  EXIT ;  /* 0x000000000000794d */ /* 0x000fea0003800000 */
.L_x_0:
[----:B------:R-:W-:-:S00]  /*0a90*/  BRA `(.L_x_0) ;  /* 0xfffffffc00fc7947 */ /* 0x000fc0000383ffff */
[----:B------:R-:W-:-:S00]  /*0aa0*/  NOP ;  /* 0x0000000000007918 */ /* 0x000fc00000000000 */
        /* <DEDUP_REMOVED lines=13> */
.L_x_1:


//--------------------- .nv.shared.triton_poi_fused_add_convolution_2 --------------------------
	.section	.nv.shared.triton_poi_fused_add_convolution_2,"aw",@nobits
	.sectionflags	@""
	.align	16
	.zero		1024


//--------------------- .nv.constant0.triton_poi_fused_add_convolution_2 --------------------------
	.section	.nv.constant0.triton_poi_fused_add_convolution_2,"a",@progbits
	.sectionflags	@""
	.align	4
.nv.constant0.triton_poi_fused_add_convolution_2:
	.zero		568
